	.headerflags	@"EF_CUDA_TEXMODE_UNIFIED EF_CUDA_64BIT_ADDRESS EF_CUDA_ACCELERATORS EF_CUDA_SM90 EF_CUDA_VIRTUAL_SM(EF_CUDA_SM90)"
	.elftype	@"ET_EXEC"


//--------------------- .nv.info                  --------------------------
	.section	.nv.info,"",@"SHT_CUDA_INFO"
	.align	4


	//----- nvinfo : EIATTR_REGCOUNT
	.align		4
        /*0000*/ 	.byte	0x04, 0x2f
        /*0002*/ 	.short	(.L_1 - .L_0)
	.align		4
.L_0:
        /*0004*/ 	.word	index@(triton_poi_fused_reflection_pad2d_0)
        /*0008*/ 	.word	0x0000000c


	//----- nvinfo : EIATTR_MIN_STACK_SIZE
	.align		4
.L_1:
        /*000c*/ 	.byte	0x04, 0x12
        /*000e*/ 	.short	(.L_3 - .L_2)
	.align		4
.L_2:
        /*0010*/ 	.word	index@(triton_poi_fused_reflection_pad2d_0)
        /*0014*/ 	.word	0x00000000


	//----- nvinfo : EIATTR_FRAME_SIZE
	.align		4
.L_3:
        /*0018*/ 	.byte	0x04, 0x11
        /*001a*/ 	.short	(.L_5 - .L_4)
	.align		4
.L_4:
        /*001c*/ 	.word	index@(triton_poi_fused_reflection_pad2d_0)
        /*0020*/ 	.word	0x00000000


	//----- nvinfo : EIATTR_MIN_STACK_SIZE
	.align		4
.L_5:
        /*0024*/ 	.byte	0x04, 0x12
        /*0026*/ 	.short	(.L_7 - .L_6)
	.align		4
.L_6:
        /*0028*/ 	.word	index@(triton_poi_fused_reflection_pad2d_0)
        /*002c*/ 	.word	0x00000000
.L_7:


//--------------------- .nv.info.triton_poi_fused_reflection_pad2d_0 --------------------------
	.section	.nv.info.triton_poi_fused_reflection_pad2d_0,"",@"SHT_CUDA_INFO"
	.sectionflags	@""
	.align	4


	//----- nvinfo : EIATTR_CUDA_API_VERSION
	.align		4
        /*0000*/ 	.byte	0x04, 0x37
        /*0002*/ 	.short	(.L_9 - .L_8)
.L_8:
        /*0004*/ 	.word	0x0000007c


	//----- nvinfo : EIATTR_KPARAM_INFO
	.align		4
.L_9:
        /*0008*/ 	.byte	0x04, 0x17
        /*000a*/ 	.short	(.L_11 - .L_10)
.L_10:
        /*000c*/ 	.word	0x00000000
        /*0010*/ 	.short	0x0002
        /*0012*/ 	.short	0x0010
        /*0014*/ 	.byte	0x00, 0xf0, 0x11, 0x00


	//----- nvinfo : EIATTR_KPARAM_INFO
	.align		4
.L_11:
        /*0018*/ 	.byte	0x04, 0x17
        /*001a*/ 	.short	(.L_13 - .L_12)
.L_12:
        /*001c*/ 	.word	0x00000000
        /*0020*/ 	.short	0x0001
        /*0022*/ 	.short	0x0008
        /*0024*/ 	.byte	0x00, 0xf4, 0x21, 0x00


	//----- nvinfo : EIATTR_KPARAM_INFO
	.align		4
.L_13:
        /*0028*/ 	.byte	0x04, 0x17
        /*002a*/ 	.short	(.L_15 - .L_14)
.L_14:
        /*002c*/ 	.word	0x00000000
        /*0030*/ 	.short	0x0000
        /*0032*/ 	.short	0x0000
        /*0034*/ 	.byte	0x00, 0xf4, 0x21, 0x00


	//----- nvinfo : EIATTR_SPARSE_MMA_MASK
	.align		4
.L_15:
        /*0038*/ 	.byte	0x03, 0x50
        /*003a*/ 	.short	0x0000


	//----- nvinfo : EIATTR_MAXREG_COUNT
	.align		4
        /*003c*/ 	.byte	0x03, 0x1b
        /*003e*/ 	.short	0x00ff


	//----- nvinfo : EIATTR_EXIT_INSTR_OFFSETS
	.align		4
        /*0040*/ 	.byte	0x04, 0x1c
        /*0042*/ 	.short	(.L_17 - .L_16)


	//   ....[0]....
.L_16:
        /*0044*/ 	.word	0x00000310


	//----- nvinfo : EIATTR_REQNTID
	.align		4
.L_17:
        /*0048*/ 	.byte	0x04, 0x10
        /*004a*/ 	.short	(.L_19 - .L_18)
.L_18:
        /*004c*/ 	.word	0x00000100
        /*0050*/ 	.word	0x00000001
        /*0054*/ 	.word	0x00000001


	//----- nvinfo : EIATTR_CBANK_PARAM_SIZE
	.align		4
.L_19:
        /*0058*/ 	.byte	0x03, 0x19
        /*005a*/ 	.short	0x0014


	//----- nvinfo : EIATTR_PARAM_CBANK
	.align		4
        /*005c*/ 	.byte	0x04, 0x0a
        /*005e*/ 	.short	(.L_21 - .L_20)
	.align		4
.L_20:
        /*0060*/ 	.word	index@(.nv.constant0.triton_poi_fused_reflection_pad2d_0)
        /*0064*/ 	.short	0x0210
        /*0066*/ 	.short	0x0014


	//----- nvinfo : EIATTR_SW_WAR
	.align		4
.L_21:
        /*0068*/ 	.byte	0x04, 0x36
        /*006a*/ 	.short	(.L_23 - .L_22)
.L_22:
        /*006c*/ 	.word	0x00000008
.L_23:


//--------------------- .nv.callgraph             --------------------------
	.section	.nv.callgraph,"",@"SHT_CUDA_CALLGRAPH"
	.align	4
	.sectionentsize	8
	.align		4
        /*0000*/ 	.word	0x00000000
	.align		4
        /*0004*/ 	.word	0xffffffff
	.align		4
        /*0008*/ 	.word	0x00000000
	.align		4
        /*000c*/ 	.word	0xfffffffe
	.align		4
        /*0010*/ 	.word	0x00000000
	.align		4
        /*0014*/ 	.word	0xfffffffd
	.align		4
        /*0018*/ 	.word	0x00000000
	.align		4
        /*001c*/ 	.word	0xfffffffc


//--------------------- .text.triton_poi_fused_reflection_pad2d_0 --------------------------
	.section	.text.triton_poi_fused_reflection_pad2d_0,"ax",@progbits
	.align	128
        .global         triton_poi_fused_reflection_pad2d_0
        .type           triton_poi_fused_reflection_pad2d_0,@function
        .size           triton_poi_fused_reflection_pad2d_0,(.L_x_1 - triton_poi_fused_reflection_pad2d_0)
        .other          triton_poi_fused_reflection_pad2d_0,@"STO_CUDA_ENTRY STV_DEFAULT"
triton_poi_fused_reflection_pad2d_0:
.text.triton_poi_fused_reflection_pad2d_0:
[----:B------:R-:W-:Y:S01]  /*0000*/  LDC R1, c[0x0][0x28] ;  /* 0x00000a00ff017b82 */ /* 0x000fe20000000800 */
[----:B------:R-:W1:Y:S01]  /*0010*/  S2R R0, SR_TID.X ;  /* 0x0000000000007919 */ /* 0x000e620000002100 */
[----:B------:R-:W-:Y:S01]  /*0020*/  ULDC.64 UR4, c[0x0][0x208] ;  /* 0x0000820000047ab9 */ /* 0x000fe20000000a00 */
[----:B------:R-:W2:Y:S01]  /*0030*/  S2R R3, SR_CTAID.X ;  /* 0x0000000000037919 */ /* 0x000ea20000002500 */
[----:B-1----:R-:W-:-:S05]  /*0040*/  IMAD.SHL.U32 R0, R0, 0x2, RZ ;  /* 0x0000000200007824 */ /* 0x002fca00078e00ff */
[----:B------:R-:W-:-:S05]  /*0050*/  LOP3.LUT R0, R0, 0x1fe, RZ, 0xc0, !PT ;  /* 0x000001fe00007812 */ /* 0x000fca00078ec0ff */
[----:B--2---:R-:W-:-:S04]  /*0060*/  IMAD R0, R3, 0x200, R0 ;  /* 0x0000020003007824 */ /* 0x004fc800078e0200 */
[----:B------:R-:W-:Y:S01]  /*0070*/  IMAD.HI R3, R0, 0x2aaaaaab, RZ ;  /* 0x2aaaaaab00037827 */ /* 0x000fe200078e02ff */
[----:B------:R-:W-:-:S04]  /*0080*/  IADD3 R2, R0, 0x1, RZ ;  /* 0x0000000100027810 */ /* 0x000fc80007ffe0ff */
[----:B------:R-:W-:Y:S01]  /*0090*/  LEA.HI R4, R3, R3, RZ, 0x1 ;  /* 0x0000000303047211 */ /* 0x000fe200078f08ff */
[----:B------:R-:W-:-:S04]  /*00a0*/  IMAD.HI R3, R2, 0x2aaaaaab, RZ ;  /* 0x2aaaaaab02037827 */ /* 0x000fc800078e02ff */
[----:B------:R-:W-:Y:S01]  /*00b0*/  IMAD.HI R5, R4, 0x2aaaaaab, RZ ;  /* 0x2aaaaaab04057827 */ /* 0x000fe200078e02ff */
[----:B------:R-:W-:-:S03]  /*00c0*/  LEA.HI R3, R3, R3, RZ, 0x1 ;  /* 0x0000000303037211 */ /* 0x000fc600078f08ff */
[----:B------:R-:W-:Y:S01]  /*00d0*/  IMAD R6, R4, 0x6, RZ ;  /* 0x0000000604067824 */ /* 0x000fe200078e02ff */
[----:B------:R-:W-:Y:S01]  /*00e0*/  LEA.HI R5, R5, R5, RZ, 0x1 ;  /* 0x0000000505057211 */ /* 0x000fe200078f08ff */
[----:B------:R-:W-:-:S03]  /*00f0*/  IMAD R3, R3, 0x6, RZ ;  /* 0x0000000603037824 */ /* 0x000fc600078e02ff */
[----:B------:R-:W-:Y:S01]  /*0100*/  LOP3.LUT R7, RZ, R6, RZ, 0x33, !PT ;  /* 0x00000006ff077212 */ /* 0x000fe200078e33ff */
[----:B------:R-:W-:Y:S01]  /*0110*/  IMAD R5, R5, 0x6, RZ ;  /* 0x0000000605057824 */ /* 0x000fe200078e02ff */
[----:B------:R-:W-:-:S03]  /*0120*/  LOP3.LUT R3, RZ, R3, RZ, 0x33, !PT ;  /* 0x00000003ff037212 */ /* 0x000fc600078e33ff */
[----:B------:R-:W-:Y:S01]  /*0130*/  IMAD.IADD R7, R0, 0x1, R7 ;  /* 0x0000000100077824 */ /* 0x000fe200078e0207 */
[----:B------:R-:W-:Y:S01]  /*0140*/  LOP3.LUT R5, RZ, R5, RZ, 0x33, !PT ;  /* 0x00000005ff057212 */ /* 0x000fe200078e33ff */
[----:B------:R-:W-:-:S03]  /*0150*/  IMAD.IADD R3, R2, 0x1, R3 ;  /* 0x0000000102037824 */ /* 0x000fc600078e0203 */
[----:B------:R-:W-:Y:S02]  /*0160*/  IABS R7, R7 ;  /* 0x0000000700077213 */ /* 0x000fe40000000000 */
[----:B------:R-:W-:Y:S01]  /*0170*/  IADD3 R5, R4, R5, RZ ;  /* 0x0000000504057210 */ /* 0x000fe20007ffe0ff */
[----:B------:R-:W-:Y:S01]  /*0180*/  IMAD.HI R4, R0, 0x38e38e39, RZ ;  /* 0x38e38e3900047827 */ /* 0x000fe200078e02ff */
[----:B------:R-:W-:Y:S02]  /*0190*/  IABS R6, R3 ;  /* 0x0000000300067213 */ /* 0x000fe40000000000 */
[----:B------:R-:W1:Y:S01]  /*01a0*/  LDC.64 R2, c[0x0][0x210] ;  /* 0x00008400ff027b82 */ /* 0x000e620000000a00 */
[----:B------:R-:W-:Y:S01]  /*01b0*/  IABS R8, R5 ;  /* 0x0000000500087213 */ /* 0x000fe20000000000 */
[----:B------:R-:W-:Y:S01]  /*01c0*/  VIADD R7, R7, 0xfffffffd ;  /* 0xfffffffd07077836 */ /* 0x000fe20000000000 */
[----:B------:R-:W-:Y:S02]  /*01d0*/  SHF.R.U32.HI R5, RZ, 0x1f, R4 ;  /* 0x0000001fff057819 */ /* 0x000fe40000011604 */
[----:B------:R-:W-:-:S02]  /*01e0*/  IADD3 R6, R6, -0x3, RZ ;  /* 0xfffffffd06067810 */ /* 0x000fc40007ffe0ff */
[----:B------:R-:W-:Y:S01]  /*01f0*/  LEA.HI R5, R4, R5, RZ, 0x1d ;  /* 0x0000000504057211 */ /* 0x000fe200078fe8ff */
[----:B------:R-:W-:Y:S01]  /*0200*/  VIADD R4, R8, 0xfffffffd ;  /* 0xfffffffd08047836 */ /* 0x000fe20000000000 */
[----:B------:R-:W-:Y:S02]  /*0210*/  IABS R7, R7 ;  /* 0x0000000700077213 */ /* 0x000fe40000000000 */
[----:B------:R-:W-:Y:S02]  /*0220*/  IABS R8, R6 ;  /* 0x0000000600087213 */ /* 0x000fe40000000000 */
[----:B------:R-:W-:Y:S02]  /*0230*/  LEA R5, R5, 0xf, 0x4 ;  /* 0x0000000f05057811 */ /* 0x000fe400078e20ff */
[----:B------:R-:W-:Y:S02]  /*0240*/  MOV R6, R7 ;  /* 0x0000000700067202 */ /* 0x000fe40000000f00 */
[----:B------:R-:W-:-:S03]  /*0250*/  IABS R7, R4 ;  /* 0x0000000400077213 */ /* 0x000fc60000000000 */
[----:B------:R-:W-:Y:S01]  /*0260*/  IMAD.IADD R4, R5, 0x1, -R6 ;  /* 0x0000000105047824 */ /* 0x000fe200078e0a06 */
[----:B------:R-:W-:-:S03]  /*0270*/  IADD3 R6, R5, -R8, RZ ;  /* 0x8000000805067210 */ /* 0x000fc60007ffe0ff */
[C---:B------:R-:W-:Y:S02]  /*0280*/  IMAD R5, R7.reuse, -0x4, R4 ;  /* 0xfffffffc07057824 */ /* 0x040fe400078e0204 */
[----:B------:R-:W-:Y:S02]  /*0290*/  IMAD R7, R7, -0x4, R6 ;  /* 0xfffffffc07077824 */ /* 0x000fe400078e0206 */
[----:B-1----:R-:W-:-:S04]  /*02a0*/  IMAD.WIDE R4, R5, 0x4, R2 ;  /* 0x0000000405047825 */ /* 0x002fc800078e0202 */
[----:B------:R-:W-:Y:S01]  /*02b0*/  IMAD.WIDE R2, R7, 0x4, R2 ;  /* 0x0000000407027825 */ /* 0x000fe200078e0202 */
[----:B------:R-:W2:Y:S01]  /*02c0*/  LDG.E.EL R8, desc[UR4][R4.64] ;  /* 0x0000000404087981 */ /* 0x000ea2000c2e1900 */
[----:B------:R-:W1:Y:S03]  /*02d0*/  LDC.64 R6, c[0x0][0x218] ;  /* 0x00008600ff067b82 */ /* 0x000e660000000a00 */
[----:B------:R-:W2:Y:S01]  /*02e0*/  LDG.E.EL R9, desc[UR4][R2.64] ;  /* 0x0000000402097981 */ /* 0x000ea2000c2e1900 */
[----:B-1----:R-:W-:-:S05]  /*02f0*/  IMAD.WIDE R6, R0, 0x4, R6 ;  /* 0x0000000400067825 */ /* 0x002fca00078e0206 */
[----:B--2---:R-:W-:Y:S01]  /*0300*/  STG.E.64 desc[UR4][R6.64], R8 ;  /* 0x0000000806007986 */ /* 0x004fe2000c101b04 */
[----:B------:R-:W-:Y:S05]  /*0310*/  EXIT ;  /* 0x000000000000794d */ /* 0x000fea0003800000 */
.L_x_0:
[----:B------:R-:W-:-:S00]  /*0320*/  BRA `(.L_x_0) ;  /* 0xfffffffc00fc7947 */ /* 0x000fc0000383ffff */
[----:B------:R-:W-:-:S00]  /*0330*/  NOP ;  /* 0x0000000000007918 */ /* 0x000fc00000000000 */
        /* <DEDUP_REMOVED lines=12> */
.L_x_1:


//--------------------- .nv.constant0.triton_poi_fused_reflection_pad2d_0 --------------------------
	.section	.nv.constant0.triton_poi_fused_reflection_pad2d_0,"a",@progbits
	.sectionflags	@""
	.align	4
.nv.constant0.triton_poi_fused_reflection_pad2d_0:
	.zero		548
